//
// Generated by NVIDIA NVVM Compiler
//
// Compiler Build ID: CL-36424714
// Cuda compilation tools, release 13.0, V13.0.88
// Based on NVVM 20.0.0
//

.version 9.0
.target sm_100
.address_size 64

	// .globl	_Z8parallelv
.extern .func  (.param .b32 func_retval0) vprintf
(
	.param .b64 vprintf_param_0,
	.param .b64 vprintf_param_1
)
;
.global .align 1 .b8 $str[30] = {84, 104, 105, 115, 32, 105, 115, 32, 114, 117, 110, 110, 105, 110, 103, 32, 105, 110, 32, 112, 97, 114, 97, 108, 108, 101, 108, 46, 10};

.visible .entry _Z8parallelv()
{
	.reg .b32 	%r<3>;
	.reg .b64 	%rd<3>;

	mov.u64 	%rd1, $str;
	cvta.global.u64 	%rd2, %rd1;
	{ // callseq 0, 0
	.param .b64 param0;
	st.param.b64 	[param0], %rd2;
	.param .b64 param1;
	st.param.b64 	[param1], 0;
	.param .b32 retval0;
	call.uni (retval0), 
	vprintf, 
	(
	param0, 
	param1
	);
	ld.param.b32 	%r1, [retval0];
	} // callseq 0
	ret;

}


// ===== COMPILED SASS (sm_100) =====

	.target	sm_100

	.elftype	@"ET_EXEC"


//--------------------- .note.nv.tkinfo           --------------------------
	.section	.note.nv.tkinfo,"",@"SHT_NOTE"
	.sectionflags	@"SHF_NOTE_NV_TKINFO"
	.tkinfo
        /*0018*/ 	.word	0x00000002
        /*0030*/ 	.string	""
        /*0030*/ 	.string	"ptxas"
        /*0030*/ 	.string	"Cuda compilation tools, release 13.0, V13.0.88"
        /*0030*/ 	.string	"Build cuda_13.0.r13.0/compiler.36424714_0"
        /*0030*/ 	.string	"-arch sm_100 -m 64 "



//--------------------- .note.nv.cuinfo           --------------------------
	.section	.note.nv.cuinfo,"",@"SHT_NOTE"
	.sectionflags	@"SHF_NOTE_NV_CUINFO"
        /*0018*/ 	.short	0x0002
        /*001a*/ 	.short	0x0064
        /*001c*/ 	.short	0x0082
	.zero		2


//--------------------- .nv.info                  --------------------------
	.section	.nv.info,"",@"SHT_CUDA_INFO"
	.align	4


	//----- nvinfo : EIATTR_REGCOUNT
	.align		4
        /*0000*/ 	.byte	0x04, 0x2f
        /*0002*/ 	.short	(.L_2 - .L_1)
	.align		4
.L_1:
        /*0004*/ 	.word	index@(_Z8parallelv)
        /*0008*/ 	.word	0x00000018


	//----- nvinfo : EIATTR_FRAME_SIZE
	.align		4
.L_2:
        /*000c*/ 	.byte	0x04, 0x11
        /*000e*/ 	.short	(.L_4 - .L_3)
	.align		4
.L_3:
        /*0010*/ 	.word	index@(_Z8parallelv)
        /*0014*/ 	.word	0x00000000


	//----- nvinfo : EIATTR_MIN_STACK_SIZE
	.align		4
.L_4:
        /*0018*/ 	.byte	0x04, 0x12
        /*001a*/ 	.short	(.L_6 - .L_5)
	.align		4
.L_5:
        /*001c*/ 	.word	index@(_Z8parallelv)
        /*0020*/ 	.word	0x00000000
.L_6:


//--------------------- .nv.compat                --------------------------
	.section	.nv.compat,"",@"SHT_CUDA_COMPAT_INFO"
	.align	4
        /*0000*/ 	.byte	0x02, 0x09, 0x00, 0x00, 0x02, 0x02, 0x01, 0x00, 0x02, 0x05, 0x05, 0x00, 0x03, 0x07, 0x01, 0x01
        /*0010*/ 	.byte	0x02, 0x03, 0x00, 0x00, 0x02, 0x06, 0x01, 0x00, 0x04, 0x0b, 0x08, 0x00, 0x09, 0x00, 0x00, 0x00
        /*0020*/ 	.byte	0x00, 0x00, 0x00, 0x00


//--------------------- .nv.info._Z8parallelv     --------------------------
	.section	.nv.info._Z8parallelv,"",@"SHT_CUDA_INFO"
	.sectionflags	@""
	.align	4


	//----- nvinfo : EIATTR_CUDA_API_VERSION
	.align		4
        /*0000*/ 	.byte	0x04, 0x37
        /*0002*/ 	.short	(.L_8 - .L_7)
.L_7:
        /*0004*/ 	.word	0x00000082


	//----- nvinfo : EIATTR_SPARSE_MMA_MASK
	.align		4
.L_8:
        /*0008*/ 	.byte	0x03, 0x50
        /*000a*/ 	.short	0x0000


	//----- nvinfo : EIATTR_MAXREG_COUNT
	.align		4
        /*000c*/ 	.byte	0x03, 0x1b
        /*000e*/ 	.short	0x00ff


	//----- nvinfo : EIATTR_EXTERNS
	.align		4
        /*0010*/ 	.byte	0x04, 0x0f
        /*0012*/ 	.short	(.L_10 - .L_9)


	//   ....[0]....
	.align		4
.L_9:
        /*0014*/ 	.word	index@(vprintf)


	//----- nvinfo : EIATTR_MERCURY_ISA_VERSION
	.align		4
.L_10:
        /*0018*/ 	.byte	0x03, 0x5f
        /*001a*/ 	.short	0x0101


	//----- nvinfo : EIATTR_VRC_CTA_INIT_COUNT
	.align		4
        /*001c*/ 	.byte	0x02, 0x4a
	.zero		1
	.zero		1


	//----- nvinfo : EIATTR_SYSCALL_OFFSETS
	.align		4
        /*0020*/ 	.byte	0x04, 0x46
        /*0022*/ 	.short	(.L_12 - .L_11)


	//   ....[0]....
.L_11:
        /*0024*/ 	.word	0x00000080


	//----- nvinfo : EIATTR_EXIT_INSTR_OFFSETS
	.align		4
.L_12:
        /*0028*/ 	.byte	0x04, 0x1c
        /*002a*/ 	.short	(.L_14 - .L_13)


	//   ....[0]....
.L_13:
        /*002c*/ 	.word	0x00000090


	//----- nvinfo : EIATTR_SW_WAR
	.align		4
.L_14:
        /*0030*/ 	.byte	0x04, 0x36
        /*0032*/ 	.short	(.L_16 - .L_15)
.L_15:
        /*0034*/ 	.word	0x00000008
.L_16:


//--------------------- .nv.callgraph             --------------------------
	.section	.nv.callgraph,"",@"SHT_CUDA_CALLGRAPH"
	.align	4
	.sectionentsize	8
	.align		4
        /*0000*/ 	.word	0x00000000
	.align		4
        /*0004*/ 	.word	0xffffffff
	.align		4
        /*0008*/ 	.word	index@(_Z8parallelv)
	.align		4
        /*000c*/ 	.word	index@(vprintf)
	.align		4
        /*0010*/ 	.word	0x00000000
	.align		4
        /*0014*/ 	.word	0xfffffffe
	.align		4
        /*0018*/ 	.word	0x00000000
	.align		4
        /*001c*/ 	.word	0xfffffffd
	.align		4
        /*0020*/ 	.word	0x00000000
	.align		4
        /*0024*/ 	.word	0xfffffffc


//--------------------- .nv.constant4             --------------------------
	.section	.nv.constant4,"a",@progbits
	.align	8
	.align		8
.nv.constant4:
        /*0000*/ 	.dword	vprintf
	.align		8
        /*0008*/ 	.dword	$str


//--------------------- .text._Z8parallelv        --------------------------
	.section	.text._Z8parallelv,"ax",@progbits
	.align	128
        .global         _Z8parallelv
        .type           _Z8parallelv,@function
        .size           _Z8parallelv,(.L_x_2 - _Z8parallelv)
        .other          _Z8parallelv,@"STO_CUDA_ENTRY STV_DEFAULT"
_Z8parallelv:
.text._Z8parallelv:
[----:B------:R-:W0:Y:S01]  /*0000*/  LDC R1, c[0x0][0x37c] ;  /* 0x0000df00ff017b82 */ /* 0x000e220000000800 */
[----:B------:R-:W-:Y:S01]  /*0010*/  MOV R0, 0x0 ;  /* 0x0000000000007802 */ /* 0x000fe20000000f00 */
[----:B------:R-:W1:Y:S01]  /*0020*/  LDCU.64 UR4, c[0x4][0x8] ;  /* 0x01000100ff0477ac */ /* 0x000e620008000a00 */
[----:B------:R-:W-:-:S05]  /*0030*/  CS2R R6, SRZ ;  /* 0x0000000000067805 */ /* 0x000fca000001ff00 */
[----:B------:R2:W3:Y:S01]  /*0040*/  LDC.64 R2, c[0x4][R0] ;  /* 0x0100000000027b82 */ /* 0x0004e20000000a00 */
[----:B-1----:R-:W-:Y:S02]  /*0050*/  IMAD.U32 R4, RZ, RZ, UR4 ;  /* 0x00000004ff047e24 */ /* 0x002fe4000f8e00ff */
[----:B--2---:R-:W-:-:S07]  /*0060*/  IMAD.U32 R5, RZ, RZ, UR5 ;  /* 0x00000005ff057e24 */ /* 0x004fce000f8e00ff */
[----:B------:R-:W-:-:S07]  /*0070*/  LEPC R20, `(.L_x_0) ;  /* 0x000000001014794e */ /* 0x000fce0000000000 */
[----:B0--3--:R-:W-:Y:S05]  /*0080*/  CALL.ABS.NOINC R2 ;  /* 0x0000000002007343 */ /* 0x009fea0003c00000 */
.L_x_0:
[----:B------:R-:W-:Y:S05]  /*0090*/  EXIT ;  /* 0x000000000000794d */ /* 0x000fea0003800000 */
.L_x_1:
[----:B------:R-:W-:-:S00]  /*00a0*/  BRA `(.L_x_1) ;  /* 0xfffffffc00fc7947 */ /* 0x000fc0000383ffff */
[----:B------:R-:W-:-:S00]  /*00b0*/  NOP ;  /* 0x0000000000007918 */ /* 0x000fc00000000000 */
        /* <DEDUP_REMOVED lines=12> */
.L_x_2:


//--------------------- .nv.global.init           --------------------------
	.section	.nv.global.init,"aw",@progbits
.nv.global.init:
	.type		$str,@object
	.size		$str,(.L_0 - $str)
$str:
        /*0000*/ 	.byte	0x54, 0x68, 0x69, 0x73, 0x20, 0x69, 0x73, 0x20, 0x72, 0x75, 0x6e, 0x6e, 0x69, 0x6e, 0x67, 0x20
        /*0010*/ 	.byte	0x69, 0x6e, 0x20, 0x70, 0x61, 0x72, 0x61, 0x6c, 0x6c, 0x65, 0x6c, 0x2e, 0x0a, 0x00
.L_0:


//--------------------- .nv.shared.reserved.0     --------------------------
	.section	.nv.shared.reserved.0,"aw",@nobits
	.weak		__nv_reservedSMEM_offset_0_alias
	.size		__nv_reservedSMEM_offset_0_alias, 0, 64
	.other		__nv_reservedSMEM_offset_0_alias,@"STO_CUDA_RESERVED_SHARED STV_DEFAULT"
__nv_reservedSMEM_offset_0_alias:
	.zero		0
	.zero		64


//--------------------- .nv.constant0._Z8parallelv --------------------------
	.section	.nv.constant0._Z8parallelv,"a",@progbits
	.sectionflags	@""
	.align	4
.nv.constant0._Z8parallelv:
	.zero		896


//--------------------- SYMBOLS --------------------------

	.type		.nv.reservedSmem.offset0,@object
	.size		.nv.reservedSmem.offset0,0x4
	.type		vprintf,@function
